	.headerflags	@"EF_CUDA_TEXMODE_UNIFIED EF_CUDA_64BIT_ADDRESS EF_CUDA_ACCELERATORS EF_CUDA_SM90 EF_CUDA_VIRTUAL_SM(EF_CUDA_SM90)"
	.elftype	@"ET_EXEC"


//--------------------- .nv.info                  --------------------------
	.section	.nv.info,"",@"SHT_CUDA_INFO"
	.align	4


	//----- nvinfo : EIATTR_REGCOUNT
	.align		4
        /*0000*/ 	.byte	0x04, 0x2f
        /*0002*/ 	.short	(.L_1 - .L_0)
	.align		4
.L_0:
        /*0004*/ 	.word	index@(triton_poi_fused_add_convolution_mul_21)
        /*0008*/ 	.word	0x0000002c


	//----- nvinfo : EIATTR_MIN_STACK_SIZE
	.align		4
.L_1:
        /*000c*/ 	.byte	0x04, 0x12
        /*000e*/ 	.short	(.L_3 - .L_2)
	.align		4
.L_2:
        /*0010*/ 	.word	index@(triton_poi_fused_add_convolution_mul_21)
        /*0014*/ 	.word	0x00000000


	//----- nvinfo : EIATTR_FRAME_SIZE
	.align		4
.L_3:
        /*0018*/ 	.byte	0x04, 0x11
        /*001a*/ 	.short	(.L_5 - .L_4)
	.align		4
.L_4:
        /*001c*/ 	.word	index@(triton_poi_fused_add_convolution_mul_21)
        /*0020*/ 	.word	0x00000000


	//----- nvinfo : EIATTR_MIN_STACK_SIZE
	.align		4
.L_5:
        /*0024*/ 	.byte	0x04, 0x12
        /*0026*/ 	.short	(.L_7 - .L_6)
	.align		4
.L_6:
        /*0028*/ 	.word	index@(triton_poi_fused_add_convolution_mul_21)
        /*002c*/ 	.word	0x00000000
.L_7:


//--------------------- .nv.info.triton_poi_fused_add_convolution_mul_21 --------------------------
	.section	.nv.info.triton_poi_fused_add_convolution_mul_21,"",@"SHT_CUDA_INFO"
	.sectionflags	@""
	.align	4


	//----- nvinfo : EIATTR_CUDA_API_VERSION
	.align		4
        /*0000*/ 	.byte	0x04, 0x37
        /*0002*/ 	.short	(.L_9 - .L_8)
.L_8:
        /*0004*/ 	.word	0x0000007c


	//----- nvinfo : EIATTR_KPARAM_INFO
	.align		4
.L_9:
        /*0008*/ 	.byte	0x04, 0x17
        /*000a*/ 	.short	(.L_11 - .L_10)
.L_10:
        /*000c*/ 	.word	0x00000000
        /*0010*/ 	.short	0x0007
        /*0012*/ 	.short	0x0034
        /*0014*/ 	.byte	0x00, 0xf0, 0x11, 0x00


	//----- nvinfo : EIATTR_KPARAM_INFO
	.align		4
.L_11:
        /*0018*/ 	.byte	0x04, 0x17
        /*001a*/ 	.short	(.L_13 - .L_12)
.L_12:
        /*001c*/ 	.word	0x00000000
        /*0020*/ 	.short	0x0006
        /*0022*/ 	.short	0x0030
        /*0024*/ 	.byte	0x00, 0xf0, 0x11, 0x00


	//----- nvinfo : EIATTR_KPARAM_INFO
	.align		4
.L_13:
        /*0028*/ 	.byte	0x04, 0x17
        /*002a*/ 	.short	(.L_15 - .L_14)
.L_14:
        /*002c*/ 	.word	0x00000000
        /*0030*/ 	.short	0x0005
        /*0032*/ 	.short	0x0028
        /*0034*/ 	.byte	0x00, 0xf4, 0x21, 0x00


	//----- nvinfo : EIATTR_KPARAM_INFO
	.align		4
.L_15:
        /*0038*/ 	.byte	0x04, 0x17
        /*003a*/ 	.short	(.L_17 - .L_16)
.L_16:
        /*003c*/ 	.word	0x00000000
        /*0040*/ 	.short	0x0004
        /*0042*/ 	.short	0x0020
        /*0044*/ 	.byte	0x00, 0xf4, 0x21, 0x00


	//----- nvinfo : EIATTR_KPARAM_INFO
	.align		4
.L_17:
        /*0048*/ 	.byte	0x04, 0x17
        /*004a*/ 	.short	(.L_19 - .L_18)
.L_18:
        /*004c*/ 	.word	0x00000000
        /*0050*/ 	.short	0x0003
        /*0052*/ 	.short	0x0018
        /*0054*/ 	.byte	0x00, 0xf4, 0x21, 0x00


	//----- nvinfo : EIATTR_KPARAM_INFO
	.align		4
.L_19:
        /*0058*/ 	.byte	0x04, 0x17
        /*005a*/ 	.short	(.L_21 - .L_20)
.L_20:
        /*005c*/ 	.word	0x00000000
        /*0060*/ 	.short	0x0002
        /*0062*/ 	.short	0x0010
        /*0064*/ 	.byte	0x00, 0xf4, 0x21, 0x00


	//----- nvinfo : EIATTR_KPARAM_INFO
	.align		4
.L_21:
        /*0068*/ 	.byte	0x04, 0x17
        /*006a*/ 	.short	(.L_23 - .L_22)
.L_22:
        /*006c*/ 	.word	0x00000000
        /*0070*/ 	.short	0x0001
        /*0072*/ 	.short	0x0008
        /*0074*/ 	.byte	0x00, 0xf4, 0x21, 0x00


	//----- nvinfo : EIATTR_KPARAM_INFO
	.align		4
.L_23:
        /*0078*/ 	.byte	0x04, 0x17
        /*007a*/ 	.short	(.L_25 - .L_24)
.L_24:
        /*007c*/ 	.word	0x00000000
        /*0080*/ 	.short	0x0000
        /*0082*/ 	.short	0x0000
        /*0084*/ 	.byte	0x00, 0xf4, 0x21, 0x00


	//----- nvinfo : EIATTR_SPARSE_MMA_MASK
	.align		4
.L_25:
        /*0088*/ 	.byte	0x03, 0x50
        /*008a*/ 	.short	0x0000


	//----- nvinfo : EIATTR_MAXREG_COUNT
	.align		4
        /*008c*/ 	.byte	0x03, 0x1b
        /*008e*/ 	.short	0x00ff


	//----- nvinfo : EIATTR_EXIT_INSTR_OFFSETS
	.align		4
        /*0090*/ 	.byte	0x04, 0x1c
        /*0092*/ 	.short	(.L_27 - .L_26)


	//   ....[0]....
.L_26:
        /*0094*/ 	.word	0x00001070


	//   ....[1]....
        /*0098*/ 	.word	0x00001090


	//----- nvinfo : EIATTR_REQNTID
	.align		4
.L_27:
        /*009c*/ 	.byte	0x04, 0x10
        /*009e*/ 	.short	(.L_29 - .L_28)
.L_28:
        /*00a0*/ 	.word	0x00000100
        /*00a4*/ 	.word	0x00000001
        /*00a8*/ 	.word	0x00000001


	//----- nvinfo : EIATTR_CBANK_PARAM_SIZE
	.align		4
.L_29:
        /*00ac*/ 	.byte	0x03, 0x19
        /*00ae*/ 	.short	0x0038


	//----- nvinfo : EIATTR_PARAM_CBANK
	.align		4
        /*00b0*/ 	.byte	0x04, 0x0a
        /*00b2*/ 	.short	(.L_31 - .L_30)
	.align		4
.L_30:
        /*00b4*/ 	.word	index@(.nv.constant0.triton_poi_fused_add_convolution_mul_21)
        /*00b8*/ 	.short	0x0210
        /*00ba*/ 	.short	0x0038


	//----- nvinfo : EIATTR_SW_WAR
	.align		4
.L_31:
        /*00bc*/ 	.byte	0x04, 0x36
        /*00be*/ 	.short	(.L_33 - .L_32)
.L_32:
        /*00c0*/ 	.word	0x00000008
.L_33:


//--------------------- .nv.callgraph             --------------------------
	.section	.nv.callgraph,"",@"SHT_CUDA_CALLGRAPH"
	.align	4
	.sectionentsize	8
	.align		4
        /*0000*/ 	.word	0x00000000
	.align		4
        /*0004*/ 	.word	0xffffffff
	.align		4
        /*0008*/ 	.word	0x00000000
	.align		4
        /*000c*/ 	.word	0xfffffffe
	.align		4
        /*0010*/ 	.word	0x00000000
	.align		4
        /*0014*/ 	.word	0xfffffffd
	.align		4
        /*0018*/ 	.word	0x00000000
	.align		4
        /*001c*/ 	.word	0xfffffffc


//--------------------- .text.triton_poi_fused_add_convolution_mul_21 --------------------------
	.section	.text.triton_poi_fused_add_convolution_mul_21,"ax",@progbits
	.sectionflags	@"SHF_BARRIERS=1"
	.align	128
        .global         triton_poi_fused_add_convolution_mul_21
        .type           triton_poi_fused_add_convolution_mul_21,@function
        .size           triton_poi_fused_add_convolution_mul_21,(.L_x_1 - triton_poi_fused_add_convolution_mul_21)
        .other          triton_poi_fused_add_convolution_mul_21,@"STO_CUDA_ENTRY STV_DEFAULT"
triton_poi_fused_add_convolution_mul_21:
.text.triton_poi_fused_add_convolution_mul_21:
[----:B------:R-:W0:Y:S01]  /*0000*/  LDC R1, c[0x0][0x28] ;  /* 0x00000a00ff017b82 */ /* 0x000e220000000800 */
[----:B------:R-:W1:Y:S07]  /*0010*/  S2R R28, SR_TID.X ;  /* 0x00000000001c7919 */ /* 0x000e6e0000002100 */
[----:B------:R-:W2:Y:S01]  /*0020*/  LDC.64 R20, c[0x0][0x210] ;  /* 0x00008400ff147b82 */ /* 0x000ea20000000a00 */
[----:B------:R-:W-:Y:S02]  /*0030*/  CS2R R12, SRZ ;  /* 0x00000000000c7805 */ /* 0x000fe4000001ff00 */
[----:B------:R-:W-:Y:S01]  /*0040*/  CS2R R14, SRZ ;  /* 0x00000000000e7805 */ /* 0x000fe2000001ff00 */
[----:B------:R-:W3:Y:S01]  /*0050*/  S2R R30, SR_CTAID.Y ;  /* 0x00000000001e7919 */ /* 0x000ee20000002600 */
[----:B------:R-:W-:Y:S01]  /*0060*/  ULDC.64 UR6, c[0x0][0x208] ;  /* 0x0000820000067ab9 */ /* 0x000fe20000000a00 */
[----:B------:R-:W-:-:S02]  /*0070*/  CS2R R8, SRZ ;  /* 0x0000000000087805 */ /* 0x000fc4000001ff00 */
[----:B------:R-:W-:Y:S01]  /*0080*/  CS2R R10, SRZ ;  /* 0x00000000000a7805 */ /* 0x000fe2000001ff00 */
[----:B------:R-:W4:Y:S01]  /*0090*/  S2R R26, SR_CTAID.X ;  /* 0x00000000001a7919 */ /* 0x000f220000002500 */
[----:B------:R-:W-:Y:S02]  /*00a0*/  CS2R R4, SRZ ;  /* 0x0000000000047805 */ /* 0x000fe4000001ff00 */
[----:B------:R-:W-:Y:S01]  /*00b0*/  CS2R R6, SRZ ;  /* 0x0000000000067805 */ /* 0x000fe2000001ff00 */
[----:B-1----:R-:W-:Y:S01]  /*00c0*/  IMAD.SHL.U32 R29, R28, 0x4, RZ ;  /* 0x000000041c1d7824 */ /* 0x002fe200078e00ff */
[----:B------:R-:W-:Y:S01]  /*00d0*/  SHF.R.U32.HI R27, RZ, 0x6, R28 ;  /* 0x00000006ff1b7819 */ /* 0x000fe2000001161c */
[----:B---3--:R-:W-:-:S03]  /*00e0*/  IMAD.SHL.U32 R30, R30, 0x10, RZ ;  /* 0x000000101e1e7824 */ /* 0x008fc600078e00ff */
[----:B------:R-:W-:Y:S02]  /*00f0*/  LOP3.LUT R3, R29, 0xfc, RZ, 0xc0, !PT ;  /* 0x000000fc1d037812 */ /* 0x000fe400078ec0ff */
[----:B------:R-:W-:Y:S02]  /*0100*/  SGXT.U32 R27, R27, 0x2 ;  /* 0x000000021b1b781a */ /* 0x000fe40000000000 */
[----:B----4-:R-:W-:Y:S02]  /*0110*/  PRMT R17, R3, 0x6540, R26 ;  /* 0x0000654003117816 */ /* 0x010fe4000000001a */
[----:B------:R-:W-:Y:S02]  /*0120*/  LOP3.LUT R0, R30, 0x4, R27, 0xfe, !PT ;  /* 0x000000041e007812 */ /* 0x000fe400078efe1b */
[----:B------:R-:W-:Y:S02]  /*0130*/  ISETP.GE.AND P4, PT, R17, 0x400, PT ;  /* 0x000004001100780c */ /* 0x000fe40003f86270 */
[----:B------:R-:W-:-:S02]  /*0140*/  LOP3.LUT R32, R30, R27, RZ, 0xfc, !PT ;  /* 0x0000001b1e207212 */ /* 0x000fc400078efcff */
[C---:B------:R-:W-:Y:S01]  /*0150*/  ISETP.LT.AND P6, PT, R0.reuse, 0x200, !P4 ;  /* 0x000002000000780c */ /* 0x040fe200067c1270 */
[----:B------:R-:W-:Y:S01]  /*0160*/  IMAD R0, R0, 0x400, R17 ;  /* 0x0000040000007824 */ /* 0x000fe200078e0211 */
[----:B------:R-:W-:Y:S02]  /*0170*/  LOP3.LUT R3, R30, 0x8, R27, 0xfe, !PT ;  /* 0x000000081e037812 */ /* 0x000fe400078efe1b */
[----:B------:R-:W-:Y:S01]  /*0180*/  LOP3.LUT R2, R30, 0xc, R27, 0xfe, !PT ;  /* 0x0000000c1e027812 */ /* 0x000fe200078efe1b */
[----:B--2---:R-:W-:Y:S01]  /*0190*/  IMAD.WIDE R24, R0, 0x4, R20 ;  /* 0x0000000400187825 */ /* 0x004fe200078e0214 */
[C---:B------:R-:W-:Y:S02]  /*01a0*/  ISETP.LT.AND P0, PT, R32.reuse, 0x200, !P4 ;  /* 0x000002002000780c */ /* 0x040fe40006701270 */
[C---:B------:R-:W-:Y:S01]  /*01b0*/  ISETP.LT.AND P5, PT, R3.reuse, 0x200, !P4 ;  /* 0x000002000300780c */ /* 0x040fe200067a1270 */
[--C-:B------:R-:W-:Y:S01]  /*01c0*/  IMAD R32, R32, 0x400, R17.reuse ;  /* 0x0000040020207824 */ /* 0x100fe200078e0211 */
[C---:B------:R-:W-:Y:S01]  /*01d0*/  ISETP.LT.AND P4, PT, R2.reuse, 0x200, !P4 ;  /* 0x000002000200780c */ /* 0x040fe20006781270 */
[--C-:B------:R-:W-:Y:S01]  /*01e0*/  IMAD R3, R3, 0x400, R17.reuse ;  /* 0x0000040003037824 */ /* 0x100fe200078e0211 */
[----:B------:R-:W-:Y:S01]  /*01f0*/  P2R R16, PR, RZ, 0x1 ;  /* 0x00000001ff107803 */ /* 0x000fe20000000000 */
[----:B------:R-:W-:Y:S01]  /*0200*/  IMAD R2, R2, 0x400, R17 ;  /* 0x0000040002027824 */ /* 0x000fe200078e0211 */
[----:B------:R-:W2:Y:S01]  /*0210*/  @P6 LDG.E.EL.128 R12, desc[UR6][R24.64] ;  /* 0x00000006180c6981 */ /* 0x000ea2000c2e1d00 */
[----:B------:R-:W-:Y:S01]  /*0220*/  P2R R33, PR, RZ, 0x40 ;  /* 0x00000040ff217803 */ /* 0x000fe20000000000 */
[----:B------:R-:W-:Y:S01]  /*0230*/  IMAD.WIDE R34, R32, 0x4, R20 ;  /* 0x0000000420227825 */ /* 0x000fe200078e0214 */
[----:B------:R-:W-:-:S02]  /*0240*/  ISETP.NE.AND P6, PT, R16, RZ, PT ;  /* 0x000000ff1000720c */ /* 0x000fc40003fc5270 */
[----:B------:R-:W-:Y:S02]  /*0250*/  CS2R R16, SRZ ;  /* 0x0000000000107805 */ /* 0x000fe4000001ff00 */
[----:B------:R-:W-:Y:S01]  /*0260*/  CS2R R18, SRZ ;  /* 0x0000000000127805 */ /* 0x000fe2000001ff00 */
[--C-:B------:R-:W-:Y:S01]  /*0270*/  IMAD.WIDE R22, R3, 0x4, R20.reuse ;  /* 0x0000000403167825 */ /* 0x100fe200078e0214 */
[----:B------:R-:W3:Y:S03]  /*0280*/  @P0 LDG.E.EL.128 R8, desc[UR6][R34.64] ;  /* 0x0000000622080981 */ /* 0x000ee6000c2e1d00 */
[----:B------:R-:W-:Y:S01]  /*0290*/  IMAD.WIDE R20, R2, 0x4, R20 ;  /* 0x0000000402147825 */ /* 0x000fe200078e0214 */
[----:B------:R1:W4:Y:S04]  /*02a0*/  @P5 LDG.E.EL.128 R4, desc[UR6][R22.64] ;  /* 0x0000000616045981 */ /* 0x000328000c2e1d00 */
[----:B------:R5:W4:Y:S01]  /*02b0*/  @P4 LDG.E.EL.128 R16, desc[UR6][R20.64] ;  /* 0x0000000614104981 */ /* 0x000b22000c2e1d00 */
[----:B------:R-:W5:Y:S01]  /*02c0*/  S2UR UR5, SR_CgaCtaId ;  /* 0x00000000000579c3 */ /* 0x000f620000008800 */
[----:B------:R-:W-:Y:S01]  /*02d0*/  IMAD.SHL.U32 R31, R28, 0x40, RZ ;  /* 0x000000401c1f7824 */ /* 0x000fe200078e00ff */
[----:B------:R-:W-:Y:S01]  /*02e0*/  UMOV UR4, 0x400 ;  /* 0x0000040000047882 */ /* 0x000fe20000000000 */
[----:B------:R-:W-:-:S02]  /*02f0*/  LOP3.LUT R30, R30, 0xc, R29, 0xf8, !PT ;  /* 0x0000000c1e1e7812 */ /* 0x000fc400078ef81d */
[----:B-1----:R-:W-:Y:S02]  /*0300*/  SHF.R.U32.HI R23, RZ, 0x2, R28 ;  /* 0x00000002ff177819 */ /* 0x002fe4000001161c */
[----:B------:R-:W-:Y:S02]  /*0310*/  LOP3.LUT R22, R31, 0xfc0, RZ, 0xc0, !PT ;  /* 0x00000fc01f167812 */ /* 0x000fe400078ec0ff */
[----:B------:R-:W-:Y:S02]  /*0320*/  SGXT.U32 R23, R23, 0x6 ;  /* 0x000000061717781a */ /* 0x000fe40000000000 */
[----:B------:R-:W-:Y:S02]  /*0330*/  LOP3.LUT R27, R27, R22, RZ, 0xfc, !PT ;  /* 0x000000161b1b7212 */ /* 0x000fe400078efcff */
[----:B------:R-:W-:Y:S01]  /*0340*/  SHF.R.S32.HI R25, RZ, 0x1f, R30 ;  /* 0x0000001fff197819 */ /* 0x000fe2000001141e */
[----:B0----5:R-:W-:Y:S01]  /*0350*/  UPRMT UR4, UR5, 0x654, UR4 ;  /* 0x0000065405047896 */ /* 0x021fe20008000004 */
[----:B------:R-:W-:-:S05]  /*0360*/  PRMT R20, R23, 0x6540, R26 ;  /* 0x0000654017147816 */ /* 0x000fca000000001a */
[----:B------:R-:W-:Y:S01]  /*0370*/  VIADD R22, R22, UR4 ;  /* 0x0000000416167c36 */ /* 0x000fe20008000000 */
[----:B------:R-:W-:-:S03]  /*0380*/  LEA.HI R25, R25, R30, RZ, 0x7 ;  /* 0x0000001e19197211 */ /* 0x000fc600078f38ff */
[----:B------:R-:W-:Y:S02]  /*0390*/  IMAD R34, R27, 0x4, R22 ;  /* 0x000000041b227824 */ /* 0x000fe400078e0216 */
[----:B------:R-:W0:Y:S01]  /*03a0*/  LDC.64 R26, c[0x0][0x218] ;  /* 0x00008600ff1a7b82 */ /* 0x000e220000000a00 */
[----:B------:R-:W-:-:S07]  /*03b0*/  LOP3.LUT R31, R25, 0xffffff80, RZ, 0xc0, !PT ;  /* 0xffffff80191f7812 */ /* 0x000fce00078ec0ff */
[----:B------:R-:W1:Y:S01]  /*03c0*/  LDC.64 R22, c[0x0][0x228] ;  /* 0x00008a00ff167b82 */ /* 0x000e620000000a00 */
[C---:B------:R-:W-:Y:S01]  /*03d0*/  ISETP.GE.AND P0, PT, R30.reuse, 0x200, PT ;  /* 0x000002001e00780c */ /* 0x040fe20003f06270 */
[----:B------:R-:W-:-:S03]  /*03e0*/  IMAD.IADD R31, R30, 0x1, -R31 ;  /* 0x000000011e1f7824 */ /* 0x000fc600078e0a1f */
[C---:B------:R-:W-:Y:S02]  /*03f0*/  ISETP.LT.AND P3, PT, R20.reuse, 0x400, !P0 ;  /* 0x000004001400780c */ /* 0x040fe40004761270 */
[----:B------:R-:W-:-:S04]  /*0400*/  LOP3.LUT R36, R20, 0x40, RZ, 0xfc, !PT ;  /* 0x0000004014247812 */ /* 0x000fc800078efcff */
[----:B------:R-:W-:Y:S01]  /*0410*/  ISETP.LT.AND P2, PT, R36, 0x400, !P0 ;  /* 0x000004002400780c */ /* 0x000fe20004741270 */
[----:B0-----:R-:W-:-:S04]  /*0420*/  IMAD.WIDE R26, R31, 0x4, R26 ;  /* 0x000000041f1a7825 */ /* 0x001fc800078e021a */
[----:B-1----:R-:W-:Y:S01]  /*0430*/  IMAD.WIDE R22, R31, 0x4, R22 ;  /* 0x000000041f167825 */ /* 0x002fe200078e0216 */
[----:B--2---:R-:W-:Y:S04]  /*0440*/  STS [R34+0x10], R12 ;  /* 0x0000100c22007388 */ /* 0x004fe80000000800 */
[----:B------:R-:W-:Y:S04]  /*0450*/  STS [R34+0x60], R13 ;  /* 0x0000600d22007388 */ /* 0x000fe80000000800 */
[----:B---3--:R0:W-:Y:S04]  /*0460*/  STS [R34], R8 ;  /* 0x0000000822007388 */ /* 0x0081e80000000800 */
[----:B------:R-:W-:Y:S04]  /*0470*/  STS [R34+0x50], R9 ;  /* 0x0000500922007388 */ /* 0x000fe80000000800 */
[----:B------:R-:W-:Y:S01]  /*0480*/  STS [R34+0xa0], R10 ;  /* 0x0000a00a22007388 */ /* 0x000fe20000000800 */
[----:B0-----:R-:W-:-:S03]  /*0490*/  IMAD.SHL.U32 R8, R25, 0x400, RZ ;  /* 0x0000040019087824 */ /* 0x001fc600078e00ff */
[----:B------:R-:W-:Y:S01]  /*04a0*/  STS [R34+0xf0], R11 ;  /* 0x0000f00b22007388 */ /* 0x000fe20000000800 */
[----:B------:R-:W0:Y:S03]  /*04b0*/  LDC.64 R24, c[0x0][0x220] ;  /* 0x00008800ff187b82 */ /* 0x000e260000000a00 */
[----:B------:R-:W-:Y:S04]  /*04c0*/  STS [R34+0xb0], R14 ;  /* 0x0000b00e22007388 */ /* 0x000fe80000000800 */
[----:B------:R-:W-:Y:S04]  /*04d0*/  STS [R34+0x100], R15 ;  /* 0x0001000f22007388 */ /* 0x000fe80000000800 */
[----:B----4-:R-:W-:Y:S04]  /*04e0*/  STS [R34+0x20], R4 ;  /* 0x0000200422007388 */ /* 0x010fe80000000800 */
[----:B------:R1:W-:Y:S04]  /*04f0*/  STS [R34+0x70], R5 ;  /* 0x0000700522007388 */ /* 0x0003e80000000800 */
[----:B------:R-:W-:Y:S04]  /*0500*/  STS [R34+0xc0], R6 ;  /* 0x0000c00622007388 */ /* 0x000fe80000000800 */
[----:B------:R2:W-:Y:S04]  /*0510*/  STS [R34+0x110], R7 ;  /* 0x0001100722007388 */ /* 0x0005e80000000800 */
[----:B------:R-:W-:Y:S04]  /*0520*/  STS [R34+0x30], R16 ;  /* 0x0000301022007388 */ /* 0x000fe80000000800 */
[----:B------:R-:W-:Y:S04]  /*0530*/  STS [R34+0x80], R17 ;  /* 0x0000801122007388 */ /* 0x000fe80000000800 */
[----:B------:R-:W-:Y:S04]  /*0540*/  STS [R34+0xd0], R18 ;  /* 0x0000d01222007388 */ /* 0x000fe80000000800 */
[----:B------:R3:W-:Y:S01]  /*0550*/  STS [R34+0x120], R19 ;  /* 0x0001201322007388 */ /* 0x0007e20000000800 */
[----:B------:R-:W-:-:S02]  /*0560*/  LOP3.LUT R8, R8, 0xfffe0000, RZ, 0xc0, !PT ;  /* 0xfffe000008087812 */ /* 0x000fc400078ec0ff */
[----:B-1----:R-:W-:Y:S02]  /*0570*/  CS2R R4, SRZ ;  /* 0x0000000000047805 */ /* 0x002fe4000001ff00 */
[----:B--2---:R-:W-:Y:S01]  /*0580*/  CS2R R6, SRZ ;  /* 0x0000000000067805 */ /* 0x004fe2000001ff00 */
[----:B------:R-:W-:Y:S01]  /*0590*/  BAR.SYNC.DEFER_BLOCKING 0x0 ;  /* 0x0000000000007b1d */ /* 0x000fe20000010000 */
[----:B------:R-:W-:Y:S01]  /*05a0*/  IMAD.IADD R21, R31, 0x1, R8 ;  /* 0x000000011f157824 */ /* 0x000fe200078e0208 */
[----:B------:R-:W-:Y:S02]  /*05b0*/  CS2R R8, SRZ ;  /* 0x0000000000087805 */ /* 0x000fe4000001ff00 */
[----:B------:R-:W-:Y:S01]  /*05c0*/  CS2R R10, SRZ ;  /* 0x00000000000a7805 */ /* 0x000fe2000001ff00 */
[C---:B------:R-:W-:Y:S01]  /*05d0*/  IMAD R37, R20.reuse, 0x80, R21 ;  /* 0x0000008014257824 */ /* 0x040fe200078e0215 */
[C---:B---3--:R-:W-:Y:S02]  /*05e0*/  LOP3.LUT R34, R20.reuse, 0x80, RZ, 0xfc, !PT ;  /* 0x0000008014227812 */ /* 0x048fe400078efcff */
[----:B------:R-:W-:-:S02]  /*05f0*/  LOP3.LUT R20, R20, 0xc0, RZ, 0xfc, !PT ;  /* 0x000000c014147812 */ /* 0x000fc400078efcff */
[----:B------:R-:W-:Y:S02]  /*0600*/  CS2R R12, SRZ ;  /* 0x00000000000c7805 */ /* 0x000fe4000001ff00 */
[----:B------:R-:W-:Y:S02]  /*0610*/  CS2R R14, SRZ ;  /* 0x00000000000e7805 */ /* 0x000fe4000001ff00 */
[----:B------:R-:W-:Y:S01]  /*0620*/  ISETP.LT.AND P1, PT, R34, 0x400, !P0 ;  /* 0x000004002200780c */ /* 0x000fe20004721270 */
[----:B0-----:R-:W-:-:S04]  /*0630*/  IMAD.WIDE R30, R37, 0x4, R24 ;  /* 0x00000004251e7825 */ /* 0x001fc800078e0218 */
[--C-:B------:R-:W-:Y:S02]  /*0640*/  IMAD R35, R34, 0x80, R21.reuse ;  /* 0x0000008022237824 */ /* 0x100fe400078e0215 */
[--C-:B------:R-:W-:Y:S02]  /*0650*/  IMAD R36, R36, 0x80, R21.reuse ;  /* 0x0000008024247824 */ /* 0x100fe400078e0215 */
[C---:B------:R-:W-:Y:S01]  /*0660*/  IMAD R34, R20.reuse, 0x80, R21 ;  /* 0x0000008014227824 */ /* 0x040fe200078e0215 */
[----:B------:R0:W2:Y:S04]  /*0670*/  @!P0 LDG.E.EL.128 R4, desc[UR6][R26.64] ;  /* 0x000000061a048981 */ /* 0x0000a8000c2e1d00 */
[----:B------:R1:W2:Y:S01]  /*0680*/  @!P0 LDG.E.EL.128 R8, desc[UR6][R22.64] ;  /* 0x0000000616088981 */ /* 0x0002a2000c2e1d00 */
[----:B------:R-:W-:Y:S01]  /*0690*/  ISETP.LT.AND P0, PT, R20, 0x400, !P0 ;  /* 0x000004001400780c */ /* 0x000fe20004701270 */
[----:B------:R-:W-:-:S02]  /*06a0*/  IMAD.WIDE R38, R36, 0x4, R24 ;  /* 0x0000000424267825 */ /* 0x000fc400078e0218 */
[----:B------:R3:W2:Y:S01]  /*06b0*/  @P3 LDG.E.EL.128 R12, desc[UR6][R30.64] ;  /* 0x000000061e0c3981 */ /* 0x0006a2000c2e1d00 */
[----:B------:R-:W-:Y:S01]  /*06c0*/  CS2R R16, SRZ ;  /* 0x0000000000107805 */ /* 0x000fe2000001ff00 */
[--C-:B------:R-:W-:Y:S01]  /*06d0*/  IMAD.WIDE R40, R35, 0x4, R24.reuse ;  /* 0x0000000423287825 */ /* 0x100fe200078e0218 */
[----:B------:R-:W-:Y:S02]  /*06e0*/  CS2R R18, SRZ ;  /* 0x0000000000127805 */ /* 0x000fe4000001ff00 */
[----:B------:R-:W-:Y:S02]  /*06f0*/  CS2R R20, SRZ ;  /* 0x0000000000147805 */ /* 0x000fe4000001ff00 */
[----:B0-----:R-:W-:Y:S02]  /*0700*/  CS2R R26, SRZ ;  /* 0x00000000001a7805 */ /* 0x001fe4000001ff00 */
[----:B-1----:R-:W-:Y:S01]  /*0710*/  CS2R R22, SRZ ;  /* 0x0000000000167805 */ /* 0x002fe2000001ff00 */
[----:B------:R2:W4:Y:S01]  /*0720*/  @P2 LDG.E.EL.128 R16, desc[UR6][R38.64] ;  /* 0x0000000626102981 */ /* 0x000522000c2e1d00 */
[----:B---3--:R-:W-:Y:S01]  /*0730*/  IMAD.WIDE R30, R34, 0x4, R24 ;  /* 0x00000004221e7825 */ /* 0x008fe200078e0218 */
[----:B------:R-:W-:-:S03]  /*0740*/  CS2R R24, SRZ ;  /* 0x0000000000187805 */ /* 0x000fc6000001ff00 */
[----:B------:R-:W3:Y:S04]  /*0750*/  @P1 LDG.E.EL.128 R20, desc[UR6][R40.64] ;  /* 0x0000000628141981 */ /* 0x000ee8000c2e1d00 */
[----:B------:R-:W5:Y:S01]  /*0760*/  @P0 LDG.E.EL.128 R24, desc[UR6][R30.64] ;  /* 0x000000061e180981 */ /* 0x000f62000c2e1d00 */
[----:B------:R-:W-:Y:S01]  /*0770*/  LOP3.LUT R28, R28, 0xfc, RZ, 0xc0, !PT ;  /* 0x000000fc1c1c7812 */ /* 0x000fe200078ec0ff */
[-CC-:B--2---:R-:W-:Y:S01]  /*0780*/  FFMA R39, R12, R4.reuse, R8.reuse ;  /* 0x000000040c277223 */ /* 0x184fe20000000008 */
[-CC-:B----4-:R-:W-:Y:S01]  /*0790*/  FFMA R38, R16, R4.reuse, R8.reuse ;  /* 0x0000000410267223 */ /* 0x190fe20000000008 */
[-CC-:B---3--:R-:W-:Y:S01]  /*07a0*/  FFMA R20, R20, R4.reuse, R8.reuse ;  /* 0x0000000414147223 */ /* 0x188fe20000000008 */
[----:B-----5:R-:W-:Y:S01]  /*07b0*/  FFMA R24, R24, R4, R8 ;  /* 0x0000000418187223 */ /* 0x020fe20000000008 */
[----:B------:R-:W-:-:S02]  /*07c0*/  LOP3.LUT R8, R29, 0x3fc, RZ, 0xc0, !PT ;  /* 0x000003fc1d087812 */ /* 0x000fc400078ec0ff */
[----:B------:R-:W-:-:S05]  /*07d0*/  LEA R29, R28, UR4, 0x2 ;  /* 0x000000041c1d7c11 */ /* 0x000fca000f8e10ff */
[----:B------:R-:W-:-:S06]  /*07e0*/  IMAD R29, R8, 0x4, R29 ;  /* 0x00000004081d7824 */ /* 0x000fcc00078e021d */
[----:B------:R-:W0:Y:S01]  /*07f0*/  LDS.128 R28, [R29] ;  /* 0x000000001d1c7984 */ /* 0x000e220000000c00 */
[----:B------:R-:W-:-:S04]  /*0800*/  LOP3.LUT R4, R8, 0x400, RZ, 0xfc, !PT ;  /* 0x0000040008047812 */ /* 0x000fc800078efcff */
[----:B------:R-:W-:Y:S01]  /*0810*/  LOP3.LUT R4, R4, 0x7f0, RZ, 0xc0, !PT ;  /* 0x000007f004047812 */ /* 0x000fe200078ec0ff */
[-CC-:B------:R-:W-:Y:S01]  /*0820*/  FFMA R12, R13, R5.reuse, R9.reuse ;  /* 0x000000050d0c7223 */ /* 0x180fe20000000009 */
[-CC-:B------:R-:W-:Y:S01]  /*0830*/  FFMA R40, R17, R5.reuse, R9.reuse ;  /* 0x0000000511287223 */ /* 0x180fe20000000009 */
[-CC-:B------:R-:W-:Y:S01]  /*0840*/  FFMA R21, R21, R5.reuse, R9.reuse ;  /* 0x0000000515157223 */ /* 0x180fe20000000009 */
[----:B------:R-:W-:Y:S01]  /*0850*/  FFMA R16, R25, R5, R9 ;  /* 0x0000000519107223 */ /* 0x000fe20000000009 */
[----:B------:R-:W-:Y:S02]  /*0860*/  VIADD R5, R4, UR4 ;  /* 0x0000000404057c36 */ /* 0x000fe40008000000 */
[-CC-:B------:R-:W-:Y:S01]  /*0870*/  FFMA R13, R14, R6.reuse, R10.reuse ;  /* 0x000000060e0d7223 */ /* 0x180fe2000000000a */
[-CC-:B------:R-:W-:Y:S01]  /*0880*/  FFMA R9, R18, R6.reuse, R10.reuse ;  /* 0x0000000612097223 */ /* 0x180fe2000000000a */
[-CC-:B------:R-:W-:Y:S01]  /*0890*/  FFMA R25, R22, R6.reuse, R10.reuse ;  /* 0x0000000616197223 */ /* 0x180fe2000000000a */
[----:B------:R-:W-:Y:S01]  /*08a0*/  FFMA R17, R26, R6, R10 ;  /* 0x000000061a117223 */ /* 0x000fe2000000000a */
[-CC-:B------:R-:W-:Y:S01]  /*08b0*/  FFMA R10, R15, R7.reuse, R11.reuse ;  /* 0x000000070f0a7223 */ /* 0x180fe2000000000b */
[-CC-:B------:R-:W-:Y:S01]  /*08c0*/  FFMA R26, R19, R7.reuse, R11.reuse ;  /* 0x00000007131a7223 */ /* 0x180fe2000000000b */
[-CC-:B------:R-:W-:Y:S01]  /*08d0*/  FFMA R22, R23, R7.reuse, R11.reuse ;  /* 0x0000000717167223 */ /* 0x180fe2000000000b */
[----:B------:R-:W-:Y:S01]  /*08e0*/  FFMA R18, R27, R7, R11 ;  /* 0x000000071b127223 */ /* 0x000fe2000000000b */
[C---:B------:R-:W-:Y:S01]  /*08f0*/  IMAD R5, R8.reuse, 0x4, R5 ;  /* 0x0000000408057824 */ /* 0x040fe200078e0205 */
[----:B------:R-:W-:-:S04]  /*0900*/  LOP3.LUT R11, R8, 0x800, RZ, 0xfc, !PT ;  /* 0x00000800080b7812 */ /* 0x000fc800078efcff */
[----:B------:R-:W-:Y:S01]  /*0910*/  LOP3.LUT R11, R11, 0xbf0, RZ, 0xc0, !PT ;  /* 0x00000bf00b0b7812 */ /* 0x000fe200078ec0ff */
[----:B------:R-:W1:Y:S04]  /*0920*/  LDS.128 R4, [R5+0x1000] ;  /* 0x0010000005047984 */ /* 0x000e680000000c00 */
[----:B------:R-:W-:-:S04]  /*0930*/  VIADD R11, R11, UR4 ;  /* 0x000000040b0b7c36 */ /* 0x000fc80008000000 */
[----:B------:R-:W-:Y:S02]  /*0940*/  IMAD R14, R8, 0x4, R11 ;  /* 0x00000004080e7824 */ /* 0x000fe400078e020b */
[----:B0-----:R-:W-:Y:S01]  /*0950*/  FADD R29, R29, R12 ;  /* 0x0000000c1d1d7221 */ /* 0x001fe20000000000 */
[----:B------:R-:W-:-:S03]  /*0960*/  FADD R30, R30, R13 ;  /* 0x0000000d1e1e7221 */ /* 0x000fc60000000000 */
[----:B------:R-:W0:Y:S01]  /*0970*/  LDS.128 R12, [R14+0x2000] ;  /* 0x002000000e0c7984 */ /* 0x000e220000000c00 */
[----:B------:R-:W-:Y:S01]  /*0980*/  LOP3.LUT R11, R8, 0xc00, RZ, 0xfc, !PT ;  /* 0x00000c00080b7812 */ /* 0x000fe200078efcff */
[----:B------:R-:W2:Y:S03]  /*0990*/  S2R R19, SR_TID.X ;  /* 0x0000000000137919 */ /* 0x000ea60000002100 */
[----:B------:R-:W-:-:S05]  /*09a0*/  LOP3.LUT R11, R11, 0xff0, RZ, 0xc0, !PT ;  /* 0x00000ff00b0b7812 */ /* 0x000fca00078ec0ff */
[----:B------:R-:W-:-:S04]  /*09b0*/  VIADD R11, R11, UR4 ;  /* 0x000000040b0b7c36 */ /* 0x000fc80008000000 */
[----:B------:R-:W-:Y:S02]  /*09c0*/  IMAD R8, R8, 0x4, R11 ;  /* 0x0000000408087824 */ /* 0x000fe400078e020b */
[----:B------:R-:W-:Y:S01]  /*09d0*/  FADD R31, R31, R10 ;  /* 0x0000000a1f1f7221 */ /* 0x000fe20000000000 */
[----:B-1----:R-:W-:-:S03]  /*09e0*/  FADD R6, R6, R9 ;  /* 0x0000000906067221 */ /* 0x002fc60000000000 */
[----:B------:R-:W1:Y:S01]  /*09f0*/  LDS.128 R8, [R8+0x3000] ;  /* 0x0030000008087984 */ /* 0x000e620000000c00 */
[----:B--2---:R-:W-:Y:S02]  /*0a00*/  IMAD.SHL.U32 R23, R19, 0x400, RZ ;  /* 0x0000040013177824 */ /* 0x004fe400078e00ff */
[----:B0-----:R-:W-:Y:S01]  /*0a10*/  FADD R12, R12, R20 ;  /* 0x000000140c0c7221 */ /* 0x001fe20000000000 */
[----:B------:R-:W-:Y:S02]  /*0a20*/  SHF.R.U32.HI R20, RZ, 0x2, R19 ;  /* 0x00000002ff147819 */ /* 0x000fe40000011613 */
[----:B------:R-:W-:Y:S02]  /*0a30*/  LOP3.LUT R23, R23, 0xc00, RZ, 0xc0, !PT ;  /* 0x00000c0017177812 */ /* 0x000fe400078ec0ff */
[----:B------:R-:W-:Y:S01]  /*0a40*/  SGXT.U32 R20, R20, 0x6 ;  /* 0x000000061414781a */ /* 0x000fe20000000000 */
[----:B------:R-:W-:Y:S01]  /*0a50*/  FADD R13, R13, R21 ;  /* 0x000000150d0d7221 */ /* 0x000fe20000000000 */
[C---:B------:R-:W-:Y:S01]  /*0a60*/  LOP3.LUT R27, R23.reuse, 0x100, RZ, 0xfc, !PT ;  /* 0x00000100171b7812 */ /* 0x040fe200078efcff */
[----:B------:R-:W-:Y:S01]  /*0a70*/  FADD R14, R14, R25 ;  /* 0x000000190e0e7221 */ /* 0x000fe20000000000 */
[----:B------:R-:W-:-:S02]  /*0a80*/  LOP3.LUT R21, R23, 0x200, RZ, 0xfc, !PT ;  /* 0x0000020017157812 */ /* 0x000fc400078efcff */
[----:B------:R-:W-:Y:S02]  /*0a90*/  LOP3.LUT R20, R20, R23, RZ, 0xfc, !PT ;  /* 0x0000001714147212 */ /* 0x000fe400078efcff */
[C---:B------:R-:W-:Y:S02]  /*0aa0*/  LOP3.LUT R25, R23.reuse, 0x300, RZ, 0xfc, !PT ;  /* 0x0000030017197812 */ /* 0x040fe400078efcff */
[----:B------:R-:W-:Y:S02]  /*0ab0*/  LEA.HI R23, R23, UR4, RZ, 0x1a ;  /* 0x0000000417177c11 */ /* 0x000fe4000f8fd0ff */
[----:B------:R-:W-:Y:S02]  /*0ac0*/  LEA.HI R27, R27, UR4, RZ, 0x1a ;  /* 0x000000041b1b7c11 */ /* 0x000fe4000f8fd0ff */
[----:B------:R-:W-:Y:S02]  /*0ad0*/  LEA.HI R21, R21, UR4, RZ, 0x1a ;  /* 0x0000000415157c11 */ /* 0x000fe4000f8fd0ff */
[----:B------:R-:W-:Y:S01]  /*0ae0*/  LEA.HI R25, R25, UR4, RZ, 0x1a ;  /* 0x0000000419197c11 */ /* 0x000fe2000f8fd0ff */
[----:B------:R-:W-:Y:S01]  /*0af0*/  FADD R28, R28, R39 ;  /* 0x000000271c1c7221 */ /* 0x000fe20000000000 */
[----:B------:R-:W-:Y:S01]  /*0b00*/  FADD R15, R15, R22 ;  /* 0x000000160f0f7221 */ /* 0x000fe20000000000 */
[C---:B------:R-:W-:Y:S01]  /*0b10*/  IMAD R23, R20.reuse, 0x4, R23 ;  /* 0x0000000414177824 */ /* 0x040fe200078e0217 */
[----:B------:R-:W-:Y:S01]  /*0b20*/  BAR.SYNC.DEFER_BLOCKING 0x0 ;  /* 0x0000000000007b1d */ /* 0x000fe20000010000 */
[----:B------:R-:W-:-:S02]  /*0b30*/  IMAD R22, R20, 0x4, R27 ;  /* 0x0000000414167824 */ /* 0x000fc400078e021b */
[----:B------:R-:W-:Y:S02]  /*0b40*/  IMAD R21, R20, 0x4, R21 ;  /* 0x0000000414157824 */ /* 0x000fe400078e0215 */
[----:B------:R-:W-:Y:S01]  /*0b50*/  FADD R4, R4, R38 ;  /* 0x0000002604047221 */ /* 0x000fe20000000000 */
[----:B------:R-:W-:Y:S02]  /*0b60*/  IMAD R20, R20, 0x4, R25 ;  /* 0x0000000414147824 */ /* 0x000fe400078e0219 */
[----:B------:R-:W-:Y:S01]  /*0b70*/  FADD R5, R5, R40 ;  /* 0x0000002805057221 */ /* 0x000fe20000000000 */
[----:B------:R-:W-:Y:S01]  /*0b80*/  FADD R7, R7, R26 ;  /* 0x0000001a07077221 */ /* 0x000fe20000000000 */
[----:B-1----:R-:W-:Y:S01]  /*0b90*/  FADD R8, R8, R24 ;  /* 0x0000001808087221 */ /* 0x002fe20000000000 */
[----:B------:R-:W-:Y:S01]  /*0ba0*/  FADD R9, R9, R16 ;  /* 0x0000001009097221 */ /* 0x000fe20000000000 */
[----:B------:R-:W-:Y:S01]  /*0bb0*/  FADD R10, R10, R17 ;  /* 0x000000110a0a7221 */ /* 0x000fe20000000000 */
[----:B------:R-:W-:Y:S01]  /*0bc0*/  FADD R11, R11, R18 ;  /* 0x000000120b0b7221 */ /* 0x000fe20000000000 */
[----:B------:R-:W-:Y:S01]  /*0bd0*/  IMAD.SHL.U32 R19, R19, 0x4, RZ ;  /* 0x0000000413137824 */ /* 0x000fe200078e00ff */
[----:B------:R-:W0:Y:S01]  /*0be0*/  LDC.64 R38, c[0x0][0x230] ;  /* 0x00008c00ff267b82 */ /* 0x000e220000000a00 */
[----:B------:R-:W-:Y:S04]  /*0bf0*/  STS [R23], R28 ;  /* 0x0000001c17007388 */ /* 0x000fe80000000800 */
[----:B------:R-:W-:Y:S04]  /*0c00*/  STS [R22+0x400], R29 ;  /* 0x0004001d16007388 */ /* 0x000fe80000000800 */
        /* <DEDUP_REMOVED lines=11> */
[----:B------:R1:W-:Y:S04]  /*0cc0*/  STS [R22+0x700], R9 ;  /* 0x0007000916007388 */ /* 0x0003e80000000800 */
[----:B------:R2:W-:Y:S04]  /*0cd0*/  STS [R21+0xb00], R10 ;  /* 0x000b000a15007388 */ /* 0x0005e80000000800 */
[----:B------:R-:W-:Y:S01]  /*0ce0*/  STS [R20+0xf00], R11 ;  /* 0x000f000b14007388 */ /* 0x000fe20000000800 */
[----:B------:R-:W-:-:S04]  /*0cf0*/  SHF.R.U32.HI R16, RZ, 0x8, R19 ;  /* 0x00000008ff107819 */ /* 0x000fc80000011613 */
[----:B------:R-:W-:Y:S02]  /*0d00*/  SGXT.U32 R16, R16, 0x2 ;  /* 0x000000021010781a */ /* 0x000fe40000000000 */
[----:B------:R-:W-:Y:S02]  /*0d10*/  LOP3.LUT R24, R19, 0x3fc, RZ, 0xc0, !PT ;  /* 0x000003fc13187812 */ /* 0x000fe400078ec0ff */
[----:B------:R-:W-:Y:S02]  /*0d20*/  LOP3.LUT R19, R16, 0x3fc, R19, 0xf8, !PT ;  /* 0x000003fc10137812 */ /* 0x000fe400078ef813 */
[----:B------:R-:W-:Y:S02]  /*0d30*/  LEA R17, R16, UR4, 0x2 ;  /* 0x0000000410117c11 */ /* 0x000fe4000f8e10ff */
[----:B------:R-:W-:Y:S01]  /*0d40*/  LEA R16, R19, UR4, 0x2 ;  /* 0x0000000413107c11 */ /* 0x000fe2000f8e10ff */
[----:B------:R-:W-:Y:S02]  /*0d50*/  BAR.SYNC.DEFER_BLOCKING 0x0 ;  /* 0x0000000000007b1d */ /* 0x000fe40000010000 */
[C---:B------:R-:W-:Y:S01]  /*0d60*/  IMAD R25, R24.reuse, 0x4, R17 ;  /* 0x0000000418197824 */ /* 0x040fe200078e0211 */
[----:B-1----:R-:W-:-:S04]  /*0d70*/  LOP3.LUT R22, R24, 0x400, RZ, 0xfc, !PT ;  /* 0x0000040018167812 */ /* 0x002fc800078efcff */
[----:B--2---:R-:W-:-:S04]  /*0d80*/  SHF.R.U32.HI R21, RZ, 0x6, R22 ;  /* 0x00000006ff157819 */ /* 0x004fc80000011616 */
[----:B------:R-:W-:Y:S01]  /*0d90*/  LOP3.LUT R21, R21, 0x1c, RZ, 0xc0, !PT ;  /* 0x0000001c15157812 */ /* 0x000fe200078ec0ff */
[----:B------:R-:W-:Y:S04]  /*0da0*/  LDS R16, [R16] ;  /* 0x0000000010107984 */ /* 0x000fe80000000800 */
[----:B------:R-:W-:Y:S04]  /*0db0*/  LDS R17, [R25+0x4] ;  /* 0x0000040019117984 */ /* 0x000fe80000000800 */
[----:B------:R-:W-:Y:S04]  /*0dc0*/  LDS R18, [R25+0x8] ;  /* 0x0000080019127984 */ /* 0x000fe80000000800 */
[----:B------:R1:W2:Y:S01]  /*0dd0*/  LDS R19, [R25+0xc] ;  /* 0x00000c0019137984 */ /* 0x0002a20000000800 */
[----:B------:R-:W-:-:S02]  /*0de0*/  VIADD R21, R21, UR4 ;  /* 0x0000000415157c36 */ /* 0x000fc40008000000 */
[----:B0-----:R-:W-:-:S04]  /*0df0*/  IMAD.WIDE R26, R32, 0x4, R38 ;  /* 0x00000004201a7825 */ /* 0x001fc800078e0226 */
[----:B------:R-:W-:-:S05]  /*0e00*/  IMAD R32, R24, 0x4, R21 ;  /* 0x0000000418207824 */ /* 0x000fca00078e0215 */
[----:B------:R-:W-:Y:S04]  /*0e10*/  LDS R20, [R32+0x1000] ;  /* 0x0010000020147984 */ /* 0x000fe80000000800 */
[----:B------:R-:W-:Y:S04]  /*0e20*/  LDS R21, [R32+0x1004] ;  /* 0x0010040020157984 */ /* 0x000fe80000000800 */
[----:B------:R-:W-:Y:S04]  /*0e30*/  LDS R22, [R32+0x1008] ;  /* 0x0010080020167984 */ /* 0x000fe80000000800 */
[----:B------:R-:W0:Y:S01]  /*0e40*/  LDS R23, [R32+0x100c] ;  /* 0x00100c0020177984 */ /* 0x000e220000000800 */
[----:B-1----:R-:W-:-:S03]  /*0e50*/  LOP3.LUT R25, R24, 0x800, RZ, 0xfc, !PT ;  /* 0x0000080018197812 */ /* 0x002fc600078efcff */
[----:B--2---:R1:W-:Y:S01]  /*0e60*/  @P6 STG.E.128 desc[UR6][R26.64], R16 ;  /* 0x000000101a006986 */ /* 0x0043e2000c101d06 */
[----:B------:R-:W-:Y:S02]  /*0e70*/  ISETP.NE.AND P6, PT, R33, RZ, PT ;  /* 0x000000ff2100720c */ /* 0x000fe40003fc5270 */
[----:B-1----:R-:W-:Y:S02]  /*0e80*/  SHF.R.U32.HI R16, RZ, 0x6, R25 ;  /* 0x00000006ff107819 */ /* 0x002fe40000011619 */
[----:B------:R-:W-:-:S04]  /*0e90*/  LOP3.LUT R25, R24, 0xc00, RZ, 0xfc, !PT ;  /* 0x00000c0018197812 */ /* 0x000fc800078efcff */
[----:B------:R-:W-:Y:S02]  /*0ea0*/  SHF.R.U32.HI R25, RZ, 0x6, R25 ;  /* 0x00000006ff197819 */ /* 0x000fe40000011619 */
[----:B------:R-:W-:Y:S02]  /*0eb0*/  LOP3.LUT R16, R16, 0x2c, RZ, 0xc0, !PT ;  /* 0x0000002c10107812 */ /* 0x000fe400078ec0ff */
[----:B------:R-:W-:-:S03]  /*0ec0*/  LOP3.LUT R25, R25, 0x3c, RZ, 0xc0, !PT ;  /* 0x0000003c19197812 */ /* 0x000fc600078ec0ff */
[----:B------:R-:W-:Y:S02]  /*0ed0*/  VIADD R17, R16, UR4 ;  /* 0x0000000410117c36 */ /* 0x000fe40008000000 */
[----:B------:R-:W-:Y:S02]  /*0ee0*/  VIADD R25, R25, UR4 ;  /* 0x0000000419197c36 */ /* 0x000fe40008000000 */
[----:B------:R-:W-:-:S04]  /*0ef0*/  IMAD.WIDE R26, R0, 0x4, R38 ;  /* 0x00000004001a7825 */ /* 0x000fc800078e0226 */
[C---:B------:R-:W-:Y:S02]  /*0f00*/  IMAD R0, R24.reuse, 0x4, R17 ;  /* 0x0000000418007824 */ /* 0x040fe400078e0211 */
[----:B------:R-:W-:Y:S01]  /*0f10*/  IMAD R40, R24, 0x4, R25 ;  /* 0x0000000418287824 */ /* 0x000fe200078e0219 */
[----:B0-----:R0:W-:Y:S04]  /*0f20*/  @P6 STG.E.128 desc[UR6][R26.64], R20 ;  /* 0x000000141a006986 */ /* 0x0011e8000c101d06 */
[----:B------:R-:W-:Y:S04]  /*0f30*/  LDS R16, [R0+0x2000] ;  /* 0x0020000000107984 */ /* 0x000fe80000000800 */
[----:B------:R-:W-:Y:S04]  /*0f40*/  LDS R17, [R0+0x2004] ;  /* 0x0020040000117984 */ /* 0x000fe80000000800 */
[----:B------:R-:W-:Y:S04]  /*0f50*/  LDS R18, [R0+0x2008] ;  /* 0x0020080000127984 */ /* 0x000fe80000000800 */
[----:B------:R-:W1:Y:S01]  /*0f60*/  LDS R19, [R0+0x200c] ;  /* 0x00200c0000137984 */ /* 0x000e620000000800 */
[----:B0-----:R-:W0:Y:S03]  /*0f70*/  LDC.64 R22, c[0x0][0x238] ;  /* 0x00008e00ff167b82 */ /* 0x001e260000000a00 */
[----:B------:R-:W-:Y:S04]  /*0f80*/  LDS R24, [R40+0x3000] ;  /* 0x0030000028187984 */ /* 0x000fe80000000800 */
[----:B------:R-:W-:Y:S04]  /*0f90*/  LDS R25, [R40+0x3004] ;  /* 0x0030040028197984 */ /* 0x000fe80000000800 */
[----:B------:R-:W-:Y:S04]  /*0fa0*/  LDS R26, [R40+0x3008] ;  /* 0x00300800281a7984 */ /* 0x000fe80000000800 */
[----:B------:R-:W2:Y:S01]  /*0fb0*/  LDS R27, [R40+0x300c] ;  /* 0x00300c00281b7984 */ /* 0x000ea20000000800 */
[----:B------:R-:W-:-:S04]  /*0fc0*/  IMAD.WIDE R20, R3, 0x4, R38 ;  /* 0x0000000403147825 */ /* 0x000fc800078e0226 */
[----:B------:R-:W-:-:S04]  /*0fd0*/  IMAD.WIDE R2, R2, 0x4, R38 ;  /* 0x0000000402027825 */ /* 0x000fc800078e0226 */
[----:B0-----:R-:W-:-:S04]  /*0fe0*/  IMAD.WIDE R32, R37, 0x4, R22 ;  /* 0x0000000425207825 */ /* 0x001fc800078e0216 */
[----:B------:R-:W-:-:S04]  /*0ff0*/  IMAD.WIDE R36, R36, 0x4, R22 ;  /* 0x0000000424247825 */ /* 0x000fc800078e0216 */
[--C-:B------:R-:W-:Y:S01]  /*1000*/  IMAD.WIDE R38, R35, 0x4, R22.reuse ;  /* 0x0000000423267825 */ /* 0x100fe200078e0216 */
[----:B-1----:R0:W-:Y:S03]  /*1010*/  @P5 STG.E.128 desc[UR6][R20.64], R16 ;  /* 0x0000001014005986 */ /* 0x0021e6000c101d06 */
[----:B------:R-:W-:Y:S01]  /*1020*/  IMAD.WIDE R22, R34, 0x4, R22 ;  /* 0x0000000422167825 */ /* 0x000fe200078e0216 */
[----:B--2---:R0:W-:Y:S04]  /*1030*/  @P4 STG.E.128 desc[UR6][R2.64], R24 ;  /* 0x0000001802004986 */ /* 0x0041e8000c101d06 */
[----:B------:R0:W-:Y:S04]  /*1040*/  @P3 STG.E.128 desc[UR6][R32.64], R28 ;  /* 0x0000001c20003986 */ /* 0x0001e8000c101d06 */
[----:B------:R0:W-:Y:S04]  /*1050*/  @P2 STG.E.128 desc[UR6][R36.64], R4 ;  /* 0x0000000424002986 */ /* 0x0001e8000c101d06 */
[----:B------:R0:W-:Y:S02]  /*1060*/  @P1 STG.E.128 desc[UR6][R38.64], R12 ;  /* 0x0000000c26001986 */ /* 0x0001e4000c101d06 */
[----:B0-----:R-:W-:Y:S05]  /*1070*/  @!P0 EXIT ;  /* 0x000000000000894d */ /* 0x001fea0003800000 */
[----:B------:R-:W-:Y:S01]  /*1080*/  STG.E.128 desc[UR6][R22.64], R8 ;  /* 0x0000000816007986 */ /* 0x000fe2000c101d06 */
[----:B------:R-:W-:Y:S05]  /*1090*/  EXIT ;  /* 0x000000000000794d */ /* 0x000fea0003800000 */
.L_x_0:
[----:B------:R-:W-:-:S00]  /*10a0*/  BRA `(.L_x_0) ;  /* 0xfffffffc00fc7947 */ /* 0x000fc0000383ffff */
[----:B------:R-:W-:-:S00]  /*10b0*/  NOP ;  /* 0x0000000000007918 */ /* 0x000fc00000000000 */
        /* <DEDUP_REMOVED lines=12> */
.L_x_1:


//--------------------- .nv.shared.triton_poi_fused_add_convolution_mul_21 --------------------------
	.section	.nv.shared.triton_poi_fused_add_convolution_mul_21,"aw",@nobits
	.sectionflags	@""
	.align	16
	.zero		1024


//--------------------- .nv.constant0.triton_poi_fused_add_convolution_mul_21 --------------------------
	.section	.nv.constant0.triton_poi_fused_add_convolution_mul_21,"a",@progbits
	.sectionflags	@""
	.align	4
.nv.constant0.triton_poi_fused_add_convolution_mul_21:
	.zero		584
